	.headerflags	@"EF_CUDA_TEXMODE_UNIFIED EF_CUDA_64BIT_ADDRESS EF_CUDA_ACCELERATORS EF_CUDA_SM90 EF_CUDA_VIRTUAL_SM(EF_CUDA_SM90)"
	.elftype	@"ET_EXEC"


//--------------------- .nv.info                  --------------------------
	.section	.nv.info,"",@"SHT_CUDA_INFO"
	.align	4


	//----- nvinfo : EIATTR_REGCOUNT
	.align		4
        /*0000*/ 	.byte	0x04, 0x2f
        /*0002*/ 	.short	(.L_3 - .L_2)
	.align		4
.L_2:
        /*0004*/ 	.word	index@(triton_poi_fused__native_batch_norm_legit_no_training_relu_16)
        /*0008*/ 	.word	0x0000001a


	//----- nvinfo : EIATTR_MIN_STACK_SIZE
	.align		4
.L_3:
        /*000c*/ 	.byte	0x04, 0x12
        /*000e*/ 	.short	(.L_5 - .L_4)
	.align		4
.L_4:
        /*0010*/ 	.word	index@(triton_poi_fused__native_batch_norm_legit_no_training_relu_16)
        /*0014*/ 	.word	0x00000000


	//----- nvinfo : EIATTR_FRAME_SIZE
	.align		4
.L_5:
        /*0018*/ 	.byte	0x04, 0x11
        /*001a*/ 	.short	(.L_7 - .L_6)
	.align		4
.L_6:
        /*001c*/ 	.word	index@(triton_poi_fused__native_batch_norm_legit_no_training_relu_16)
        /*0020*/ 	.word	0x00000000


	//----- nvinfo : EIATTR_MIN_STACK_SIZE
	.align		4
.L_7:
        /*0024*/ 	.byte	0x04, 0x12
        /*0026*/ 	.short	(.L_9 - .L_8)
	.align		4
.L_8:
        /*0028*/ 	.word	index@(triton_poi_fused__native_batch_norm_legit_no_training_relu_16)
        /*002c*/ 	.word	0x00000000
.L_9:


//--------------------- .nv.info.triton_poi_fused__native_batch_norm_legit_no_training_relu_16 --------------------------
	.section	.nv.info.triton_poi_fused__native_batch_norm_legit_no_training_relu_16,"",@"SHT_CUDA_INFO"
	.sectionflags	@""
	.align	4


	//----- nvinfo : EIATTR_CUDA_API_VERSION
	.align		4
        /*0000*/ 	.byte	0x04, 0x37
        /*0002*/ 	.short	(.L_11 - .L_10)
.L_10:
        /*0004*/ 	.word	0x0000007c


	//----- nvinfo : EIATTR_KPARAM_INFO
	.align		4
.L_11:
        /*0008*/ 	.byte	0x04, 0x17
        /*000a*/ 	.short	(.L_13 - .L_12)
.L_12:
        /*000c*/ 	.word	0x00000000
        /*0010*/ 	.short	0x0007
        /*0012*/ 	.short	0x0034
        /*0014*/ 	.byte	0x00, 0xf0, 0x11, 0x00


	//----- nvinfo : EIATTR_KPARAM_INFO
	.align		4
.L_13:
        /*0018*/ 	.byte	0x04, 0x17
        /*001a*/ 	.short	(.L_15 - .L_14)
.L_14:
        /*001c*/ 	.word	0x00000000
        /*0020*/ 	.short	0x0006
        /*0022*/ 	.short	0x0030
        /*0024*/ 	.byte	0x00, 0xf0, 0x11, 0x00


	//----- nvinfo : EIATTR_KPARAM_INFO
	.align		4
.L_15:
        /*0028*/ 	.byte	0x04, 0x17
        /*002a*/ 	.short	(.L_17 - .L_16)
.L_16:
        /*002c*/ 	.word	0x00000000
        /*0030*/ 	.short	0x0005
        /*0032*/ 	.short	0x0028
        /*0034*/ 	.byte	0x00, 0xf4, 0x21, 0x00


	//----- nvinfo : EIATTR_KPARAM_INFO
	.align		4
.L_17:
        /*0038*/ 	.byte	0x04, 0x17
        /*003a*/ 	.short	(.L_19 - .L_18)
.L_18:
        /*003c*/ 	.word	0x00000000
        /*0040*/ 	.short	0x0004
        /*0042*/ 	.short	0x0020
        /*0044*/ 	.byte	0x00, 0xf4, 0x21, 0x00


	//----- nvinfo : EIATTR_KPARAM_INFO
	.align		4
.L_19:
        /*0048*/ 	.byte	0x04, 0x17
        /*004a*/ 	.short	(.L_21 - .L_20)
.L_20:
        /*004c*/ 	.word	0x00000000
        /*0050*/ 	.short	0x0003
        /*0052*/ 	.short	0x0018
        /*0054*/ 	.byte	0x00, 0xf4, 0x21, 0x00


	//----- nvinfo : EIATTR_KPARAM_INFO
	.align		4
.L_21:
        /*0058*/ 	.byte	0x04, 0x17
        /*005a*/ 	.short	(.L_23 - .L_22)
.L_22:
        /*005c*/ 	.word	0x00000000
        /*0060*/ 	.short	0x0002
        /*0062*/ 	.short	0x0010
        /*0064*/ 	.byte	0x00, 0xf4, 0x21, 0x00


	//----- nvinfo : EIATTR_KPARAM_INFO
	.align		4
.L_23:
        /*0068*/ 	.byte	0x04, 0x17
        /*006a*/ 	.short	(.L_25 - .L_24)
.L_24:
        /*006c*/ 	.word	0x00000000
        /*0070*/ 	.short	0x0001
        /*0072*/ 	.short	0x0008
        /*0074*/ 	.byte	0x00, 0xf4, 0x21, 0x00


	//----- nvinfo : EIATTR_KPARAM_INFO
	.align		4
.L_25:
        /*0078*/ 	.byte	0x04, 0x17
        /*007a*/ 	.short	(.L_27 - .L_26)
.L_26:
        /*007c*/ 	.word	0x00000000
        /*0080*/ 	.short	0x0000
        /*0082*/ 	.short	0x0000
        /*0084*/ 	.byte	0x00, 0xf4, 0x21, 0x00


	//----- nvinfo : EIATTR_SPARSE_MMA_MASK
	.align		4
.L_27:
        /*0088*/ 	.byte	0x03, 0x50
        /*008a*/ 	.short	0x0000


	//----- nvinfo : EIATTR_MAXREG_COUNT
	.align		4
        /*008c*/ 	.byte	0x03, 0x1b
        /*008e*/ 	.short	0x00ff


	//----- nvinfo : EIATTR_EXIT_INSTR_OFFSETS
	.align		4
        /*0090*/ 	.byte	0x04, 0x1c
        /*0092*/ 	.short	(.L_29 - .L_28)


	//   ....[0]....
.L_28:
        /*0094*/ 	.word	0x000005e0


	//   ....[1]....
        /*0098*/ 	.word	0x00000680


	//----- nvinfo : EIATTR_REQNTID
	.align		4
.L_29:
        /*009c*/ 	.byte	0x04, 0x10
        /*009e*/ 	.short	(.L_31 - .L_30)
.L_30:
        /*00a0*/ 	.word	0x00000080
        /*00a4*/ 	.word	0x00000001
        /*00a8*/ 	.word	0x00000001


	//----- nvinfo : EIATTR_CBANK_PARAM_SIZE
	.align		4
.L_31:
        /*00ac*/ 	.byte	0x03, 0x19
        /*00ae*/ 	.short	0x0038


	//----- nvinfo : EIATTR_PARAM_CBANK
	.align		4
        /*00b0*/ 	.byte	0x04, 0x0a
        /*00b2*/ 	.short	(.L_33 - .L_32)
	.align		4
.L_32:
        /*00b4*/ 	.word	index@(.nv.constant0.triton_poi_fused__native_batch_norm_legit_no_training_relu_16)
        /*00b8*/ 	.short	0x0210
        /*00ba*/ 	.short	0x0038


	//----- nvinfo : EIATTR_SW_WAR
	.align		4
.L_33:
        /*00bc*/ 	.byte	0x04, 0x36
        /*00be*/ 	.short	(.L_35 - .L_34)
.L_34:
        /*00c0*/ 	.word	0x00000008
.L_35:


//--------------------- .nv.callgraph             --------------------------
	.section	.nv.callgraph,"",@"SHT_CUDA_CALLGRAPH"
	.align	4
	.sectionentsize	8
	.align		4
        /*0000*/ 	.word	0x00000000
	.align		4
        /*0004*/ 	.word	0xffffffff
	.align		4
        /*0008*/ 	.word	0x00000000
	.align		4
        /*000c*/ 	.word	0xfffffffe
	.align		4
        /*0010*/ 	.word	0x00000000
	.align		4
        /*0014*/ 	.word	0xfffffffd
	.align		4
        /*0018*/ 	.word	0x00000000
	.align		4
        /*001c*/ 	.word	0xfffffffc


//--------------------- .nv.constant4             --------------------------
	.section	.nv.constant4,"a",@progbits
	.align	8
	.align		8
.nv.constant4:
        /*0000*/ 	.dword	_$_str
	.align		8
        /*0008*/ 	.dword	_$_str_$_2


//--------------------- .text.triton_poi_fused__native_batch_norm_legit_no_training_relu_16 --------------------------
	.section	.text.triton_poi_fused__native_batch_norm_legit_no_training_relu_16,"ax",@progbits
	.sectionflags	@"SHF_BARRIERS=1"
	.align	128
        .global         triton_poi_fused__native_batch_norm_legit_no_training_relu_16
        .type           triton_poi_fused__native_batch_norm_legit_no_training_relu_16,@function
        .size           triton_poi_fused__native_batch_norm_legit_no_training_relu_16,(.L_x_1 - triton_poi_fused__native_batch_norm_legit_no_training_relu_16)
        .other          triton_poi_fused__native_batch_norm_legit_no_training_relu_16,@"STO_CUDA_ENTRY STV_DEFAULT"
triton_poi_fused__native_batch_norm_legit_no_training_relu_16:
.text.triton_poi_fused__native_batch_norm_legit_no_training_relu_16:
[----:B------:R-:W0:Y:S01]  /*0000*/  LDC R1, c[0x0][0x28] ;  /* 0x00000a00ff017b82 */ /* 0x000e220000000800 */
[----:B------:R-:W1:Y:S07]  /*0010*/  S2R R10, SR_TID.X ;  /* 0x00000000000a7919 */ /* 0x000e6e0000002100 */
[----:B------:R-:W2:Y:S01]  /*0020*/  LDC.64 R2, c[0x0][0x220] ;  /* 0x00008800ff027b82 */ /* 0x000ea20000000a00 */
[----:B------:R-:W-:Y:S01]  /*0030*/  ULDC.64 UR6, c[0x0][0x208] ;  /* 0x0000820000067ab9 */ /* 0x000fe20000000a00 */
[----:B------:R-:W3:Y:S01]  /*0040*/  S2R R0, SR_CTAID.Y ;  /* 0x0000000000007919 */ /* 0x000ee20000002600 */
[----:B------:R-:W4:Y:S05]  /*0050*/  S2R R8, SR_CTAID.X ;  /* 0x0000000000087919 */ /* 0x000f2a0000002500 */
[----:B------:R-:W5:Y:S08]  /*0060*/  LDC.64 R14, c[0x0][0x210] ;  /* 0x00008400ff0e7b82 */ /* 0x000f700000000a00 */
[----:B------:R-:W4:Y:S08]  /*0070*/  LDC.64 R18, c[0x0][0x218] ;  /* 0x00008600ff127b82 */ /* 0x000f300000000a00 */
[----:B------:R-:W5:Y:S01]  /*0080*/  LDC.64 R16, c[0x0][0x230] ;  /* 0x00008c00ff107b82 */ /* 0x000f620000000a00 */
[----:B-1----:R-:W-:-:S07]  /*0090*/  SHF.L.U32 R9, R10, 0x1, RZ ;  /* 0x000000010a097819 */ /* 0x002fce00000006ff */
[----:B------:R-:W1:Y:S01]  /*00a0*/  LDC.64 R12, c[0x0][0x228] ;  /* 0x00008a00ff0c7b82 */ /* 0x000e620000000a00 */
[----:B------:R-:W-:-:S04]  /*00b0*/  LOP3.LUT R9, R9, 0xfe, RZ, 0xc0, !PT ;  /* 0x000000fe09097812 */ /* 0x000fc800078ec0ff */
[----:B---3--:R-:W-:-:S04]  /*00c0*/  PRMT R4, R9, 0x6540, R0 ;  /* 0x0000654009047816 */ /* 0x008fc80000000000 */
[C---:B------:R-:W-:Y:S01]  /*00d0*/  ISETP.GE.AND P2, PT, R4.reuse, 0x300, PT ;  /* 0x000003000400780c */ /* 0x040fe20003f46270 */
[----:B------:R-:W-:-:S05]  /*00e0*/  IMAD.HI R5, R4, 0x2aaaaaab, RZ ;  /* 0x2aaaaaab04057827 */ /* 0x000fca00078e02ff */
[----:B------:R-:W-:-:S04]  /*00f0*/  SHF.R.U32.HI R6, RZ, 0x1f, R5 ;  /* 0x0000001fff067819 */ /* 0x000fc80000011605 */
[----:B------:R-:W-:Y:S02]  /*0100*/  LEA.HI.SX32 R5, R5, R6, 0x1b ;  /* 0x0000000605057211 */ /* 0x000fe400078fdaff */
[----:B------:R-:W-:-:S03]  /*0110*/  CS2R R6, SRZ ;  /* 0x0000000000067805 */ /* 0x000fc6000001ff00 */
[----:B------:R-:W-:-:S04]  /*0120*/  IMAD R11, R5, -0xc0, R4 ;  /* 0xffffff40050b7824 */ /* 0x000fc800078e0204 */
[----:B--2---:R-:W-:-:S05]  /*0130*/  IMAD.WIDE R2, R11, 0x4, R2 ;  /* 0x000000040b027825 */ /* 0x004fca00078e0202 */
[----:B------:R2:W3:Y:S01]  /*0140*/  @!P2 LDG.E.EL.64 R6, desc[UR6][R2.64] ;  /* 0x000000060206a981 */ /* 0x0004e2000c2e1b00 */
[C---:B----4-:R-:W-:Y:S01]  /*0150*/  ISETP.GE.AND P0, PT, R8.reuse, 0x19, PT ;  /* 0x000000190800780c */ /* 0x050fe20003f06270 */
[----:B------:R-:W-:Y:S02]  /*0160*/  IMAD R20, R8, 0xc0, R11 ;  /* 0x000000c008147824 */ /* 0x000fe400078e020b */
[----:B0----5:R-:W-:Y:S01]  /*0170*/  IMAD.WIDE R22, R11, 0x4, R16 ;  /* 0x000000040b167825 */ /* 0x021fe200078e0210 */
[----:B------:R-:W-:-:S03]  /*0180*/  ISETP.LT.AND P1, PT, R4, 0x300, !P0 ;  /* 0x000003000400780c */ /* 0x000fc60004721270 */
[----:B------:R-:W-:Y:S01]  /*0190*/  IMAD R5, R5, 0x12c0, R20 ;  /* 0x000012c005057824 */ /* 0x000fe200078e0214 */
[----:B--2---:R-:W-:Y:S01]  /*01a0*/  CS2R R2, SRZ ;  /* 0x0000000000027805 */ /* 0x004fe2000001ff00 */
[----:B------:R-:W-:-:S04]  /*01b0*/  IMAD.WIDE R20, R11, 0x4, R18 ;  /* 0x000000040b147825 */ /* 0x000fc800078e0212 */
[----:B------:R-:W-:Y:S01]  /*01c0*/  IMAD.WIDE R14, R5, 0x4, R14 ;  /* 0x00000004050e7825 */ /* 0x000fe200078e020e */
[----:B------:R-:W-:Y:S02]  /*01d0*/  CS2R R4, SRZ ;  /* 0x0000000000047805 */ /* 0x000fe4000001ff00 */
[----:B------:R-:W-:Y:S01]  /*01e0*/  CS2R R16, SRZ ;  /* 0x0000000000107805 */ /* 0x000fe2000001ff00 */
[----:B-1----:R-:W-:Y:S01]  /*01f0*/  IMAD.WIDE R12, R11, 0x4, R12 ;  /* 0x000000040b0c7825 */ /* 0x002fe200078e020c */
[----:B------:R-:W2:Y:S01]  /*0200*/  @P1 LDG.E.EL.64 R2, desc[UR6][R14.64] ;  /* 0x000000060e021981 */ /* 0x000ea2000c2e1b00 */
[----:B------:R-:W-:-:S03]  /*0210*/  CS2R R18, SRZ ;  /* 0x0000000000127805 */ /* 0x000fc6000001ff00 */
[----:B------:R-:W2:Y:S04]  /*0220*/  @!P2 LDG.E.EL.64 R4, desc[UR6][R20.64] ;  /* 0x000000061404a981 */ /* 0x000ea8000c2e1b00 */
[----:B------:R0:W4:Y:S04]  /*0230*/  @!P2 LDG.E.EL.64 R16, desc[UR6][R12.64] ;  /* 0x000000060c10a981 */ /* 0x000128000c2e1b00 */
[----:B------:R-:W4:Y:S01]  /*0240*/  @!P2 LDG.E.EL.64 R18, desc[UR6][R22.64] ;  /* 0x000000061612a981 */ /* 0x000f22000c2e1b00 */
[----:B------:R-:W1:Y:S01]  /*0250*/  S2UR UR5, SR_CgaCtaId ;  /* 0x00000000000579c3 */ /* 0x000e620000008800 */
[----:B------:R-:W-:Y:S01]  /*0260*/  UMOV UR4, 0x400 ;  /* 0x0000040000047882 */ /* 0x000fe20000000000 */
[----:B0-----:R-:W-:Y:S01]  /*0270*/  HFMA2.MMA R13, -RZ, RZ, 1.625, 0 ;  /* 0x3e800000ff0d7435 */ /* 0x001fe200000001ff */
[----:B-1----:R-:W-:-:S06]  /*0280*/  UPRMT UR4, UR5, 0x654, UR4 ;  /* 0x0000065405047896 */ /* 0x002fcc0008000004 */
[----:B------:R-:W-:Y:S01]  /*0290*/  LEA R12, R9, UR4, 0x3 ;  /* 0x00000004090c7c11 */ /* 0x000fe2000f8e18ff */
[----:B---3--:R-:W-:Y:S01]  /*02a0*/  FADD R6, R6, 9.9999997473787516356e-06 ;  /* 0x3727c5ac06067421 */ /* 0x008fe20000000000 */
[----:B------:R-:W-:-:S03]  /*02b0*/  FADD R7, R7, 9.9999997473787516356e-06 ;  /* 0x3727c5ac07077421 */ /* 0x000fc60000000000 */
[----:B------:R-:W0:Y:S08]  /*02c0*/  MUFU.SQRT R11, R6 ;  /* 0x00000006000b7308 */ /* 0x000e300000002000 */
[----:B------:R-:W1:Y:S01]  /*02d0*/  MUFU.SQRT R14, R7 ;  /* 0x00000007000e7308 */ /* 0x000e620000002000 */
[C---:B0-----:R-:W-:Y:S02]  /*02e0*/  FSETP.GT.AND P1, PT, R11.reuse, 8.50705917302346158658e+37, PT ;  /* 0x7e8000000b00780b */ /* 0x041fe40003f24000 */
[----:B------:R-:W-:-:S02]  /*02f0*/  FSETP.GEU.AND P3, PT, R11, 1.175494350822287508e-38, PT ;  /* 0x008000000b00780b */ /* 0x000fc40003f6e000 */
[----:B------:R-:W-:Y:S01]  /*0300*/  FSEL R6, R13, 1, P1 ;  /* 0x3f8000000d067808 */ /* 0x000fe20000800000 */
[----:B--2---:R-:W-:Y:S01]  /*0310*/  FADD R2, -R4, R2 ;  /* 0x0000000204027221 */ /* 0x004fe20000000100 */
[----:B------:R-:W-:Y:S01]  /*0320*/  FADD R3, -R5, R3 ;  /* 0x0000000305037221 */ /* 0x000fe20000000100 */
[----:B------:R-:W-:Y:S02]  /*0330*/  LOP3.LUT R5, R10, 0x7f, RZ, 0xc0, !PT ;  /* 0x0000007f0a057812 */ /* 0x000fe400078ec0ff */
[C---:B-1----:R-:W-:Y:S02]  /*0340*/  FSETP.GT.AND P2, PT, R14.reuse, 8.50705917302346158658e+37, PT ;  /* 0x7e8000000e00780b */ /* 0x042fe40003f44000 */
[----:B------:R-:W-:Y:S02]  /*0350*/  FSETP.GEU.AND P4, PT, R14, 1.175494350822287508e-38, PT ;  /* 0x008000000e00780b */ /* 0x000fe40003f8e000 */
[----:B------:R-:W-:Y:S01]  /*0360*/  @P1 FMUL R11, R11, 0.25 ;  /* 0x3e8000000b0b1820 */ /* 0x000fe20000400000 */
[----:B------:R-:W-:Y:S01]  /*0370*/  FSEL R13, R13, 1, P2 ;  /* 0x3f8000000d0d7808 */ /* 0x000fe20001000000 */
[----:B------:R-:W-:-:S02]  /*0380*/  @!P3 FMUL R6, R6, 16777216 ;  /* 0x4b8000000606b820 */ /* 0x000fc40000400000 */
[----:B------:R-:W-:-:S05]  /*0390*/  @!P3 FMUL R11, R11, 16777216 ;  /* 0x4b8000000b0bb820 */ /* 0x000fca0000400000 */
[----:B------:R-:W-:Y:S01]  /*03a0*/  @P2 FMUL R14, R14, 0.25 ;  /* 0x3e8000000e0e2820 */ /* 0x000fe20000400000 */
[----:B------:R-:W0:Y:S01]  /*03b0*/  MUFU.RCP R11, R11 ;  /* 0x0000000b000b7308 */ /* 0x000e220000001000 */
[----:B------:R-:W-:Y:S02]  /*03c0*/  @!P4 FMUL R13, R13, 16777216 ;  /* 0x4b8000000d0dc820 */ /* 0x000fe40000400000 */
[----:B------:R-:W-:-:S06]  /*03d0*/  @!P4 FMUL R14, R14, 16777216 ;  /* 0x4b8000000e0ec820 */ /* 0x000fcc0000400000 */
[----:B------:R-:W1:Y:S01]  /*03e0*/  MUFU.RCP R14, R14 ;  /* 0x0000000e000e7308 */ /* 0x000e620000001000 */
[----:B0-----:R-:W-:-:S04]  /*03f0*/  FMUL R7, R11, R6 ;  /* 0x000000060b077220 */ /* 0x001fc80000400000 */
[----:B------:R-:W-:-:S04]  /*0400*/  FMUL R7, R2, R7 ;  /* 0x0000000702077220 */ /* 0x000fc80000400000 */
[----:B----4-:R-:W-:Y:S01]  /*0410*/  FFMA R7, R7, R16, R18 ;  /* 0x0000001007077223 */ /* 0x010fe20000000012 */
[----:B-1----:R-:W-:Y:S01]  /*0420*/  FMUL R4, R14, R13 ;  /* 0x0000000d0e047220 */ /* 0x002fe20000400000 */
[----:B------:R-:W-:-:S03]  /*0430*/  LEA R13, R5, UR4, 0x3 ;  /* 0x00000004050d7c11 */ /* 0x000fc6000f8e18ff */
[----:B------:R-:W-:Y:S01]  /*0440*/  FMUL R4, R3, R4 ;  /* 0x0000000403047220 */ /* 0x000fe20000400000 */
[C---:B------:R-:W-:Y:S01]  /*0450*/  FSETP.GEU.AND P1, PT, R7.reuse, RZ, PT ;  /* 0x000000ff0700720b */ /* 0x040fe20003f2e000 */
[----:B------:R-:W0:Y:S02]  /*0460*/  LDC.64 R2, c[0x0][0x238] ;  /* 0x00008e00ff027b82 */ /* 0x000e240000000a00 */
[----:B------:R-:W-:Y:S01]  /*0470*/  FFMA R4, R4, R17, R19 ;  /* 0x0000001104047223 */ /* 0x000fe20000000013 */
[----:B------:R-:W-:-:S04]  /*0480*/  FSEL R10, R7, RZ, P1 ;  /* 0x000000ff070a7208 */ /* 0x000fc80000800000 */
[C---:B------:R-:W-:Y:S01]  /*0490*/  FSETP.GEU.AND P2, PT, R4.reuse, RZ, PT ;  /* 0x000000ff0400720b */ /* 0x040fe20003f4e000 */
[----:B------:R-:W-:Y:S03]  /*04a0*/  STS [R12], R10 ;  /* 0x0000000a0c007388 */ /* 0x000fe60000000800 */
[----:B------:R-:W-:Y:S02]  /*04b0*/  FSEL R11, R4, RZ, P2 ;  /* 0x000000ff040b7208 */ /* 0x000fe40001000000 */
[----:B------:R-:W-:Y:S02]  /*04c0*/  PRMT R4, R5, 0x6540, R0 ;  /* 0x0000654005047816 */ /* 0x000fe40000000000 */
[----:B------:R-:W-:Y:S01]  /*04d0*/  SHF.L.U32 R0, R0, 0x8, RZ ;  /* 0x0000000800007819 */ /* 0x000fe200000006ff */
[----:B------:R-:W-:Y:S01]  /*04e0*/  STS [R12+0x8], R11 ;  /* 0x0000080b0c007388 */ /* 0x000fe20000000800 */
[----:B------:R-:W-:Y:S01]  /*04f0*/  BAR.SYNC.DEFER_BLOCKING 0x0 ;  /* 0x0000000000007b1d */ /* 0x000fe20000010000 */
[C---:B------:R-:W-:Y:S01]  /*0500*/  IMAD.HI R6, R4.reuse, 0x2aaaaaab, RZ ;  /* 0x2aaaaaab04067827 */ /* 0x040fe200078e02ff */
[----:B------:R-:W-:-:S04]  /*0510*/  ISETP.LT.AND P1, PT, R4, 0x300, !P0 ;  /* 0x000003000400780c */ /* 0x000fc80004721270 */
[----:B------:R-:W-:-:S04]  /*0520*/  SHF.R.U32.HI R7, RZ, 0x1f, R6 ;  /* 0x0000001fff077819 */ /* 0x000fc80000011606 */
[----:B------:R-:W-:Y:S02]  /*0530*/  LEA.HI.SX32 R7, R6, R7, 0x1b ;  /* 0x0000000706077211 */ /* 0x000fe400078fdaff */
[----:B------:R-:W-:Y:S02]  /*0540*/  LOP3.LUT R6, R0, 0x80, R5, 0xfe, !PT ;  /* 0x0000008000067812 */ /* 0x000fe400078efe05 */
[----:B------:R-:W-:Y:S01]  /*0550*/  LOP3.LUT R0, R5, 0x80, RZ, 0xfc, !PT ;  /* 0x0000008005007812 */ /* 0x000fe200078efcff */
[----:B------:R-:W-:Y:S01]  /*0560*/  IMAD R9, R7, -0xc0, R4 ;  /* 0xffffff4007097824 */ /* 0x000fe200078e0204 */
[----:B------:R-:W-:-:S03]  /*0570*/  ISETP.LT.AND P0, PT, R6, 0x300, !P0 ;  /* 0x000003000600780c */ /* 0x000fc60004701270 */
[----:B------:R-:W-:Y:S01]  /*0580*/  IMAD R4, R9, 0x19, R8 ;  /* 0x0000001909047824 */ /* 0x000fe200078e0208 */
[----:B------:R-:W-:-:S03]  /*0590*/  LEA R9, R0, UR4, 0x3 ;  /* 0x0000000400097c11 */ /* 0x000fc6000f8e18ff */
[----:B------:R-:W-:Y:S01]  /*05a0*/  IMAD R7, R7, 0x2580, R4 ;  /* 0x0000258007077824 */ /* 0x000fe200078e0204 */
[----:B------:R-:W1:Y:S03]  /*05b0*/  LDS R13, [R13] ;  /* 0x000000000d0d7984 */ /* 0x000e660000000800 */
[----:B0-----:R-:W-:-:S05]  /*05c0*/  IMAD.WIDE R4, R7, 0x4, R2 ;  /* 0x0000000407047825 */ /* 0x001fca00078e0202 */
[----:B-1----:R0:W-:Y:S02]  /*05d0*/  @P1 STG.E desc[UR6][R4.64], R13 ;  /* 0x0000000d04001986 */ /* 0x0021e4000c101906 */
[----:B0-----:R-:W-:Y:S05]  /*05e0*/  @!P0 EXIT ;  /* 0x000000000000894d */ /* 0x001fea0003800000 */
[----:B------:R-:W1:Y:S01]  /*05f0*/  LDS R9, [R9] ;  /* 0x0000000009097984 */ /* 0x000e620000000800 */
[----:B------:R-:W-:-:S05]  /*0600*/  IMAD.HI R0, R6, 0x2aaaaaab, RZ ;  /* 0x2aaaaaab06007827 */ /* 0x000fca00078e02ff */
[----:B0-----:R-:W-:-:S04]  /*0610*/  SHF.R.U32.HI R5, RZ, 0x1f, R0 ;  /* 0x0000001fff057819 */ /* 0x001fc80000011600 */
[----:B------:R-:W-:-:S05]  /*0620*/  LEA.HI.SX32 R5, R0, R5, 0x1b ;  /* 0x0000000500057211 */ /* 0x000fca00078fdaff */
[----:B------:R-:W-:-:S04]  /*0630*/  IMAD R7, R5, -0xc0, R6 ;  /* 0xffffff4005077824 */ /* 0x000fc800078e0206 */
[----:B------:R-:W-:-:S04]  /*0640*/  IMAD R8, R7, 0x19, R8 ;  /* 0x0000001907087824 */ /* 0x000fc800078e0208 */
[----:B------:R-:W-:-:S04]  /*0650*/  IMAD R5, R5, 0x2580, R8 ;  /* 0x0000258005057824 */ /* 0x000fc800078e0208 */
[----:B------:R-:W-:-:S05]  /*0660*/  IMAD.WIDE R2, R5, 0x4, R2 ;  /* 0x0000000405027825 */ /* 0x000fca00078e0202 */
[----:B-1----:R-:W-:Y:S01]  /*0670*/  STG.E desc[UR6][R2.64], R9 ;  /* 0x0000000902007986 */ /* 0x002fe2000c101906 */
[----:B------:R-:W-:Y:S05]  /*0680*/  EXIT ;  /* 0x000000000000794d */ /* 0x000fea0003800000 */
.L_x_0:
[----:B------:R-:W-:-:S00]  /*0690*/  BRA `(.L_x_0) ;  /* 0xfffffffc00fc7947 */ /* 0x000fc0000383ffff */
[----:B------:R-:W-:-:S00]  /*06a0*/  NOP ;  /* 0x0000000000007918 */ /* 0x000fc00000000000 */
        /* <DEDUP_REMOVED lines=13> */
.L_x_1:


//--------------------- .nv.global.init           --------------------------
	.section	.nv.global.init,"aw",@progbits
.nv.global.init:
	.type		_$_str,@object
	.size		_$_str,(_$_str_$_2 - _$_str)
_$_str:
        /*0000*/ 	.byte	0x5f, 0x5f, 0x43, 0x55, 0x44, 0x41, 0x5f, 0x46, 0x54, 0x5a, 0x00
	.type		_$_str_$_2,@object
	.size		_$_str_$_2,(.L_1 - _$_str_$_2)
_$_str_$_2:
        /*000b*/ 	.byte	0x5f, 0x5f, 0x43, 0x55, 0x44, 0x41, 0x5f, 0x50, 0x52, 0x45, 0x43, 0x5f, 0x53, 0x51, 0x52, 0x54
        /*001b*/ 	.byte	0x00
.L_1:


//--------------------- .nv.shared.triton_poi_fused__native_batch_norm_legit_no_training_relu_16 --------------------------
	.section	.nv.shared.triton_poi_fused__native_batch_norm_legit_no_training_relu_16,"aw",@nobits
	.sectionflags	@""
	.align	16
	.zero		1024


//--------------------- .nv.constant0.triton_poi_fused__native_batch_norm_legit_no_training_relu_16 --------------------------
	.section	.nv.constant0.triton_poi_fused__native_batch_norm_legit_no_training_relu_16,"a",@progbits
	.sectionflags	@""
	.align	4
.nv.constant0.triton_poi_fused__native_batch_norm_legit_no_training_relu_16:
	.zero		584
